	.headerflags	@"EF_CUDA_TEXMODE_UNIFIED EF_CUDA_64BIT_ADDRESS EF_CUDA_ACCELERATORS EF_CUDA_SM90 EF_CUDA_VIRTUAL_SM(EF_CUDA_SM90)"
	.elftype	@"ET_EXEC"


//--------------------- .nv.info                  --------------------------
	.section	.nv.info,"",@"SHT_CUDA_INFO"
	.align	4


	//----- nvinfo : EIATTR_REGCOUNT
	.align		4
        /*0000*/ 	.byte	0x04, 0x2f
        /*0002*/ 	.short	(.L_1 - .L_0)
	.align		4
.L_0:
        /*0004*/ 	.word	index@(triton_poi_fused_convolution_relu_threshold_backward_10)
        /*0008*/ 	.word	0x0000000c


	//----- nvinfo : EIATTR_MIN_STACK_SIZE
	.align		4
.L_1:
        /*000c*/ 	.byte	0x04, 0x12
        /*000e*/ 	.short	(.L_3 - .L_2)
	.align		4
.L_2:
        /*0010*/ 	.word	index@(triton_poi_fused_convolution_relu_threshold_backward_10)
        /*0014*/ 	.word	0x00000000


	//----- nvinfo : EIATTR_FRAME_SIZE
	.align		4
.L_3:
        /*0018*/ 	.byte	0x04, 0x11
        /*001a*/ 	.short	(.L_5 - .L_4)
	.align		4
.L_4:
        /*001c*/ 	.word	index@(triton_poi_fused_convolution_relu_threshold_backward_10)
        /*0020*/ 	.word	0x00000000


	//----- nvinfo : EIATTR_MIN_STACK_SIZE
	.align		4
.L_5:
        /*0024*/ 	.byte	0x04, 0x12
        /*0026*/ 	.short	(.L_7 - .L_6)
	.align		4
.L_6:
        /*0028*/ 	.word	index@(triton_poi_fused_convolution_relu_threshold_backward_10)
        /*002c*/ 	.word	0x00000000
.L_7:


//--------------------- .nv.info.triton_poi_fused_convolution_relu_threshold_backward_10 --------------------------
	.section	.nv.info.triton_poi_fused_convolution_relu_threshold_backward_10,"",@"SHT_CUDA_INFO"
	.sectionflags	@""
	.align	4


	//----- nvinfo : EIATTR_CUDA_API_VERSION
	.align		4
        /*0000*/ 	.byte	0x04, 0x37
        /*0002*/ 	.short	(.L_9 - .L_8)
.L_8:
        /*0004*/ 	.word	0x0000007c


	//----- nvinfo : EIATTR_KPARAM_INFO
	.align		4
.L_9:
        /*0008*/ 	.byte	0x04, 0x17
        /*000a*/ 	.short	(.L_11 - .L_10)
.L_10:
        /*000c*/ 	.word	0x00000000
        /*0010*/ 	.short	0x0003
        /*0012*/ 	.short	0x0018
        /*0014*/ 	.byte	0x00, 0xf0, 0x11, 0x00


	//----- nvinfo : EIATTR_KPARAM_INFO
	.align		4
.L_11:
        /*0018*/ 	.byte	0x04, 0x17
        /*001a*/ 	.short	(.L_13 - .L_12)
.L_12:
        /*001c*/ 	.word	0x00000000
        /*0020*/ 	.short	0x0002
        /*0022*/ 	.short	0x0010
        /*0024*/ 	.byte	0x00, 0xf4, 0x21, 0x00


	//----- nvinfo : EIATTR_KPARAM_INFO
	.align		4
.L_13:
        /*0028*/ 	.byte	0x04, 0x17
        /*002a*/ 	.short	(.L_15 - .L_14)
.L_14:
        /*002c*/ 	.word	0x00000000
        /*0030*/ 	.short	0x0001
        /*0032*/ 	.short	0x0008
        /*0034*/ 	.byte	0x00, 0xf4, 0x21, 0x00


	//----- nvinfo : EIATTR_KPARAM_INFO
	.align		4
.L_15:
        /*0038*/ 	.byte	0x04, 0x17
        /*003a*/ 	.short	(.L_17 - .L_16)
.L_16:
        /*003c*/ 	.word	0x00000000
        /*0040*/ 	.short	0x0000
        /*0042*/ 	.short	0x0000
        /*0044*/ 	.byte	0x00, 0xf4, 0x21, 0x00


	//----- nvinfo : EIATTR_SPARSE_MMA_MASK
	.align		4
.L_17:
        /*0048*/ 	.byte	0x03, 0x50
        /*004a*/ 	.short	0x0000


	//----- nvinfo : EIATTR_MAXREG_COUNT
	.align		4
        /*004c*/ 	.byte	0x03, 0x1b
        /*004e*/ 	.short	0x00ff


	//----- nvinfo : EIATTR_EXIT_INSTR_OFFSETS
	.align		4
        /*0050*/ 	.byte	0x04, 0x1c
        /*0052*/ 	.short	(.L_19 - .L_18)


	//   ....[0]....
.L_18:
        /*0054*/ 	.word	0x00000300


	//----- nvinfo : EIATTR_REQNTID
	.align		4
.L_19:
        /*0058*/ 	.byte	0x04, 0x10
        /*005a*/ 	.short	(.L_21 - .L_20)
.L_20:
        /*005c*/ 	.word	0x00000080
        /*0060*/ 	.word	0x00000001
        /*0064*/ 	.word	0x00000001


	//----- nvinfo : EIATTR_CBANK_PARAM_SIZE
	.align		4
.L_21:
        /*0068*/ 	.byte	0x03, 0x19
        /*006a*/ 	.short	0x001c


	//----- nvinfo : EIATTR_PARAM_CBANK
	.align		4
        /*006c*/ 	.byte	0x04, 0x0a
        /*006e*/ 	.short	(.L_23 - .L_22)
	.align		4
.L_22:
        /*0070*/ 	.word	index@(.nv.constant0.triton_poi_fused_convolution_relu_threshold_backward_10)
        /*0074*/ 	.short	0x0210
        /*0076*/ 	.short	0x001c


	//----- nvinfo : EIATTR_SW_WAR
	.align		4
.L_23:
        /*0078*/ 	.byte	0x04, 0x36
        /*007a*/ 	.short	(.L_25 - .L_24)
.L_24:
        /*007c*/ 	.word	0x00000008
.L_25:


//--------------------- .nv.callgraph             --------------------------
	.section	.nv.callgraph,"",@"SHT_CUDA_CALLGRAPH"
	.align	4
	.sectionentsize	8
	.align		4
        /*0000*/ 	.word	0x00000000
	.align		4
        /*0004*/ 	.word	0xffffffff
	.align		4
        /*0008*/ 	.word	0x00000000
	.align		4
        /*000c*/ 	.word	0xfffffffe
	.align		4
        /*0010*/ 	.word	0x00000000
	.align		4
        /*0014*/ 	.word	0xfffffffd
	.align		4
        /*0018*/ 	.word	0x00000000
	.align		4
        /*001c*/ 	.word	0xfffffffc


//--------------------- .text.triton_poi_fused_convolution_relu_threshold_backward_10 --------------------------
	.section	.text.triton_poi_fused_convolution_relu_threshold_backward_10,"ax",@progbits
	.align	128
        .global         triton_poi_fused_convolution_relu_threshold_backward_10
        .type           triton_poi_fused_convolution_relu_threshold_backward_10,@function
        .size           triton_poi_fused_convolution_relu_threshold_backward_10,(.L_x_1 - triton_poi_fused_convolution_relu_threshold_backward_10)
        .other          triton_poi_fused_convolution_relu_threshold_backward_10,@"STO_CUDA_ENTRY STV_DEFAULT"
triton_poi_fused_convolution_relu_threshold_backward_10:
.text.triton_poi_fused_convolution_relu_threshold_backward_10:
[----:B------:R-:W-:Y:S01]  /*0000*/  LDC R1, c[0x0][0x28] ;  /* 0x00000a00ff017b82 */ /* 0x000fe20000000800 */
[----:B------:R-:W1:Y:S01]  /*0010*/  S2R R0, SR_TID.X ;  /* 0x0000000000007919 */ /* 0x000e620000002100 */
[----:B------:R-:W-:Y:S01]  /*0020*/  ULDC.64 UR4, c[0x0][0x208] ;  /* 0x0000820000047ab9 */ /* 0x000fe20000000a00 */
[----:B------:R-:W-:Y:S01]  /*0030*/  ULDC.64 UR6, c[0x0][0x220] ;  /* 0x0000880000067ab9 */ /* 0x000fe20000000a00 */
[----:B------:R-:W2:Y:S01]  /*0040*/  S2R R5, SR_CTAID.X ;  /* 0x0000000000057919 */ /* 0x000ea20000002500 */
[----:B-1----:R-:W-:Y:S01]  /*0050*/  IMAD.SHL.U32 R0, R0, 0x4, RZ ;  /* 0x0000000400007824 */ /* 0x002fe200078e00ff */
[----:B--2---:R-:W-:-:S04]  /*0060*/  SHF.R.S32.HI R3, RZ, 0x16, R5 ;  /* 0x00000016ff037819 */ /* 0x004fc80000011405 */
[----:B------:R-:W-:Y:S02]  /*0070*/  LOP3.LUT R0, R0, 0x1fc, RZ, 0xc0, !PT ;  /* 0x000001fc00007812 */ /* 0x000fe400078ec0ff */
[----:B------:R-:W-:-:S03]  /*0080*/  SGXT R3, R3, 0x1 ;  /* 0x000000010303781a */ /* 0x000fc60000000200 */
[----:B------:R-:W-:Y:S02]  /*0090*/  IMAD R0, R5, 0x200, R0 ;  /* 0x0000020005007824 */ /* 0x000fe400078e0200 */
[----:B------:R-:W1:Y:S03]  /*00a0*/  LDC.64 R4, c[0x0][0x210] ;  /* 0x00008400ff047b82 */ /* 0x000e660000000a00 */
[----:B------:R-:W-:-:S04]  /*00b0*/  LEA.HI R6, R3, R0, RZ, 0x8 ;  /* 0x0000000003067211 */ /* 0x000fc800078f40ff */
[----:B------:R-:W-:Y:S01]  /*00c0*/  SHF.R.S32.HI R6, RZ, 0x8, R6 ;  /* 0x00000008ff067819 */ /* 0x000fe20000011406 */
[----:B------:R-:W2:Y:S04]  /*00d0*/  LDC.64 R2, c[0x0][0x218] ;  /* 0x00008600ff027b82 */ /* 0x000ea80000000a00 */
[----:B------:R-:W-:-:S05]  /*00e0*/  IMAD.HI R7, R6, 0x2aaaaaab, RZ ;  /* 0x2aaaaaab06077827 */ /* 0x000fca00078e02ff */
[----:B------:R-:W-:-:S04]  /*00f0*/  SHF.R.U32.HI R8, RZ, 0x1f, R7 ;  /* 0x0000001fff087819 */ /* 0x000fc80000011607 */
[----:B------:R-:W-:Y:S01]  /*0100*/  LEA.HI R7, R7, R8, RZ, 0x1d ;  /* 0x0000000807077211 */ /* 0x000fe200078fe8ff */
[----:B-1----:R-:W-:-:S04]  /*0110*/  IMAD.WIDE R4, R0, 0x4, R4 ;  /* 0x0000000400047825 */ /* 0x002fc800078e0204 */
[----:B------:R-:W-:-:S04]  /*0120*/  IMAD R7, R7, -0x30, R6 ;  /* 0xffffffd007077824 */ /* 0x000fc800078e0206 */
[----:B--2---:R-:W-:Y:S02]  /*0130*/  IMAD.WIDE R2, R7, 0x4, R2 ;  /* 0x0000000407027825 */ /* 0x004fe400078e0202 */
[----:B------:R-:W2:Y:S04]  /*0140*/  LDG.E.128 R4, desc[UR4][R4.64] ;  /* 0x0000000404047981 */ /* 0x000ea8000c1e1d00 */
[----:B------:R-:W2:Y:S02]  /*0150*/  LDG.E.EL R2, desc[UR4][R2.64] ;  /* 0x0000000402027981 */ /* 0x000ea4000c2e1900 */
[CC--:B--2---:R-:W-:Y:S01]  /*0160*/  FSETP.GEU.AND P1, PT, R6.reuse, -R2.reuse, PT ;  /* 0x800000020600720b */ /* 0x0c4fe20003f2e000 */
[--C-:B------:R-:W-:Y:S01]  /*0170*/  FADD R8, R6, R2.reuse ;  /* 0x0000000206087221 */ /* 0x100fe20000000000 */
[CC--:B------:R-:W-:Y:S01]  /*0180*/  FSETP.GEU.AND P0, PT, R7.reuse, -R2.reuse, PT ;  /* 0x800000020700720b */ /* 0x0c0fe20003f0e000 */
[--C-:B------:R-:W-:Y:S01]  /*0190*/  FADD R9, R7, R2.reuse ;  /* 0x0000000207097221 */ /* 0x100fe20000000000 */
[C-C-:B------:R-:W-:Y:S01]  /*01a0*/  FADD R7, R5.reuse, R2.reuse ;  /* 0x0000000205077221 */ /* 0x140fe20000000000 */
[----:B------:R-:W-:Y:S01]  /*01b0*/  FADD R6, R4, R2 ;  /* 0x0000000204067221 */ /* 0x000fe20000000000 */
[----:B------:R-:W-:-:S02]  /*01c0*/  FSETP.GEU.AND P2, PT, R5, -R2, PT ;  /* 0x800000020500720b */ /* 0x000fc40003f4e000 */
[----:B------:R-:W-:Y:S02]  /*01d0*/  FSETP.GEU.AND P3, PT, R4, -R2, PT ;  /* 0x800000020400720b */ /* 0x000fe40003f6e000 */
[----:B------:R-:W-:Y:S02]  /*01e0*/  FSEL R8, R8, RZ, P1 ;  /* 0x000000ff08087208 */ /* 0x000fe40000800000 */
[----:B------:R-:W-:Y:S02]  /*01f0*/  FSEL R9, R9, RZ, P0 ;  /* 0x000000ff09097208 */ /* 0x000fe40000000000 */
[----:B------:R-:W-:Y:S02]  /*0200*/  FSEL R7, R7, RZ, P2 ;  /* 0x000000ff07077208 */ /* 0x000fe40001000000 */
[----:B------:R-:W-:Y:S02]  /*0210*/  FSEL R6, R6, RZ, P3 ;  /* 0x000000ff06067208 */ /* 0x000fe40001800000 */
[----:B------:R-:W-:-:S02]  /*0220*/  FSETP.GTU.AND P1, PT, R8, RZ, PT ;  /* 0x000000ff0800720b */ /* 0x000fc40003f2c000 */
[----:B------:R-:W-:Y:S02]  /*0230*/  FSETP.GTU.AND P0, PT, R9, RZ, PT ;  /* 0x000000ff0900720b */ /* 0x000fe40003f0c000 */
[----:B------:R-:W-:Y:S02]  /*0240*/  FSETP.GTU.AND P2, PT, R7, RZ, PT ;  /* 0x000000ff0700720b */ /* 0x000fe40003f4c000 */
[----:B------:R-:W-:Y:S02]  /*0250*/  FSETP.GTU.AND P3, PT, R6, RZ, PT ;  /* 0x000000ff0600720b */ /* 0x000fe40003f6c000 */
[----:B------:R-:W-:Y:S02]  /*0260*/  SEL R2, RZ, 0x1, P1 ;  /* 0x00000001ff027807 */ /* 0x000fe40000800000 */
[----:B------:R-:W-:Y:S02]  /*0270*/  SEL R5, RZ, 0x1, P0 ;  /* 0x00000001ff057807 */ /* 0x000fe40000000000 */
[----:B------:R-:W-:-:S02]  /*0280*/  SEL R4, RZ, 0x1, P2 ;  /* 0x00000001ff047807 */ /* 0x000fc40001000000 */
[----:B------:R-:W-:Y:S02]  /*0290*/  SEL R3, RZ, 0x1, P3 ;  /* 0x00000001ff037807 */ /* 0x000fe40001800000 */
[----:B------:R-:W-:Y:S02]  /*02a0*/  PRMT R5, R2, 0x3340, R5 ;  /* 0x0000334002057816 */ /* 0x000fe40000000005 */
[----:B------:R-:W-:Y:S02]  /*02b0*/  IADD3 R2, P0, R0, UR6, RZ ;  /* 0x0000000600027c10 */ /* 0x000fe4000ff1e0ff */
[----:B------:R-:W-:Y:S02]  /*02c0*/  PRMT R4, R3, 0x3340, R4 ;  /* 0x0000334003047816 */ /* 0x000fe40000000004 */
[----:B------:R-:W-:Y:S02]  /*02d0*/  LEA.HI.X.SX32 R3, R0, UR7, 0x1, P0 ;  /* 0x0000000700037c11 */ /* 0x000fe400080f0eff */
[----:B------:R-:W-:-:S05]  /*02e0*/  PRMT R5, R4, 0x5410, R5 ;  /* 0x0000541004057816 */ /* 0x000fca0000000005 */
[----:B------:R-:W-:Y:S01]  /*02f0*/  STG.E desc[UR4][R2.64], R5 ;  /* 0x0000000502007986 */ /* 0x000fe2000c101904 */
[----:B------:R-:W-:Y:S05]  /*0300*/  EXIT ;  /* 0x000000000000794d */ /* 0x000fea0003800000 */
.L_x_0:
[----:B------:R-:W-:-:S00]  /*0310*/  BRA `(.L_x_0) ;  /* 0xfffffffc00fc7947 */ /* 0x000fc0000383ffff */
[----:B------:R-:W-:-:S00]  /*0320*/  NOP ;  /* 0x0000000000007918 */ /* 0x000fc00000000000 */
        /* <DEDUP_REMOVED lines=13> */
.L_x_1:


//--------------------- .nv.constant0.triton_poi_fused_convolution_relu_threshold_backward_10 --------------------------
	.section	.nv.constant0.triton_poi_fused_convolution_relu_threshold_backward_10,"a",@progbits
	.sectionflags	@""
	.align	4
.nv.constant0.triton_poi_fused_convolution_relu_threshold_backward_10:
	.zero		556
